//
// Generated by NVIDIA NVVM Compiler
//
// Compiler Build ID: CL-36424714
// Cuda compilation tools, release 13.0, V13.0.88
// Based on NVVM 20.0.0
//

.version 9.0
.target sm_100
.address_size 64

	// .globl	_Z16kernel_constantePf
.const .align 4 .b8 c_angulo[1440];

.visible .entry _Z16kernel_constantePf(
	.param .u64 .ptr .align 1 _Z16kernel_constantePf_param_0
)
{
	.reg .pred 	%p<2>;
	.reg .b32 	%r<9>;
	.reg .b32 	%f<24>;
	.reg .b64 	%rd<10>;

	ld.param.u64 	%rd5, [_Z16kernel_constantePf_param_0];
	cvta.to.global.u64 	%rd6, %rd5;
	mov.u32 	%r4, %ctaid.x;
	mov.u32 	%r5, %ntid.x;
	mov.u32 	%r6, %tid.x;
	mad.lo.s32 	%r7, %r4, %r5, %r6;
	mul.wide.s32 	%rd7, %r7, 4;
	add.s64 	%rd1, %rd6, %rd7;
	ld.global.f32 	%f23, [%rd1];
	mov.u64 	%rd8, c_angulo;
	add.s64 	%rd9, %rd8, 20;
	mov.b32 	%r8, 0;
$L__BB0_1:
	.pragma "nounroll";
	ld.const.f32 	%f4, [%rd9+-20];
	add.f32 	%f5, %f23, %f4;
	ld.const.f32 	%f6, [%rd9+-16];
	add.f32 	%f7, %f5, %f6;
	ld.const.f32 	%f8, [%rd9+-12];
	add.f32 	%f9, %f7, %f8;
	ld.const.f32 	%f10, [%rd9+-8];
	add.f32 	%f11, %f9, %f10;
	ld.const.f32 	%f12, [%rd9+-4];
	add.f32 	%f13, %f11, %f12;
	ld.const.f32 	%f14, [%rd9];
	add.f32 	%f15, %f13, %f14;
	ld.const.f32 	%f16, [%rd9+4];
	add.f32 	%f17, %f15, %f16;
	ld.const.f32 	%f18, [%rd9+8];
	add.f32 	%f19, %f17, %f18;
	ld.const.f32 	%f20, [%rd9+12];
	add.f32 	%f21, %f19, %f20;
	ld.const.f32 	%f22, [%rd9+16];
	add.f32 	%f23, %f21, %f22;
	add.s32 	%r8, %r8, 10;
	add.s64 	%rd9, %rd9, 40;
	setp.ne.s32 	%p1, %r8, 360;
	@%p1 bra 	$L__BB0_1;
	st.global.f32 	[%rd1], %f23;
	ret;

}
	// .globl	_Z13kernel_devicePfS_
.visible .entry _Z13kernel_devicePfS_(
	.param .u64 .ptr .align 1 _Z13kernel_devicePfS__param_0,
	.param .u64 .ptr .align 1 _Z13kernel_devicePfS__param_1
)
{
	.reg .pred 	%p<2>;
	.reg .b32 	%r<9>;
	.reg .b32 	%f<24>;
	.reg .b64 	%rd<11>;

	ld.param.u64 	%rd5, [_Z13kernel_devicePfS__param_0];
	ld.param.u64 	%rd6, [_Z13kernel_devicePfS__param_1];
	cvta.to.global.u64 	%rd7, %rd6;
	cvta.to.global.u64 	%rd8, %rd5;
	mov.u32 	%r4, %ctaid.x;
	mov.u32 	%r5, %ntid.x;
	mov.u32 	%r6, %tid.x;
	mad.lo.s32 	%r7, %r4, %r5, %r6;
	mul.wide.s32 	%rd9, %r7, 4;
	add.s64 	%rd1, %rd8, %rd9;
	ld.global.f32 	%f23, [%rd1];
	add.s64 	%rd10, %rd7, 20;
	mov.b32 	%r8, 0;
$L__BB1_1:
	.pragma "nounroll";
	ld.global.f32 	%f4, [%rd10+-20];
	add.f32 	%f5, %f23, %f4;
	st.global.f32 	[%rd1], %f5;
	ld.global.f32 	%f6, [%rd10+-16];
	add.f32 	%f7, %f5, %f6;
	st.global.f32 	[%rd1], %f7;
	ld.global.f32 	%f8, [%rd10+-12];
	add.f32 	%f9, %f7, %f8;
	st.global.f32 	[%rd1], %f9;
	ld.global.f32 	%f10, [%rd10+-8];
	add.f32 	%f11, %f9, %f10;
	st.global.f32 	[%rd1], %f11;
	ld.global.f32 	%f12, [%rd10+-4];
	add.f32 	%f13, %f11, %f12;
	st.global.f32 	[%rd1], %f13;
	ld.global.f32 	%f14, [%rd10];
	add.f32 	%f15, %f13, %f14;
	st.global.f32 	[%rd1], %f15;
	ld.global.f32 	%f16, [%rd10+4];
	add.f32 	%f17, %f15, %f16;
	st.global.f32 	[%rd1], %f17;
	ld.global.f32 	%f18, [%rd10+8];
	add.f32 	%f19, %f17, %f18;
	st.global.f32 	[%rd1], %f19;
	ld.global.f32 	%f20, [%rd10+12];
	add.f32 	%f21, %f19, %f20;
	st.global.f32 	[%rd1], %f21;
	ld.global.f32 	%f22, [%rd10+16];
	add.f32 	%f23, %f21, %f22;
	st.global.f32 	[%rd1], %f23;
	add.s32 	%r8, %r8, 10;
	add.s64 	%rd10, %rd10, 40;
	setp.ne.s32 	%p1, %r8, 360;
	@%p1 bra 	$L__BB1_1;
	ret;

}
	// .globl	_Z14kernel_inicialPfS_
.visible .entry _Z14kernel_inicialPfS_(
	.param .u64 .ptr .align 1 _Z14kernel_inicialPfS__param_0,
	.param .u64 .ptr .align 1 _Z14kernel_inicialPfS__param_1
)
{
	.reg .pred 	%p<2>;
	.reg .b32 	%r<9>;
	.reg .b32 	%f<24>;
	.reg .b64 	%rd<11>;

	ld.param.u64 	%rd5, [_Z14kernel_inicialPfS__param_0];
	ld.param.u64 	%rd6, [_Z14kernel_inicialPfS__param_1];
	cvta.to.global.u64 	%rd7, %rd6;
	cvta.to.global.u64 	%rd8, %rd5;
	mov.u32 	%r4, %ctaid.x;
	mov.u32 	%r5, %ntid.x;
	mov.u32 	%r6, %tid.x;
	mad.lo.s32 	%r7, %r4, %r5, %r6;
	mul.wide.s32 	%rd9, %r7, 4;
	add.s64 	%rd1, %rd8, %rd9;
	ld.global.f32 	%f23, [%rd1];
	add.s64 	%rd10, %rd7, 20;
	mov.b32 	%r8, 0;
$L__BB2_1:
	.pragma "nounroll";
	ld.global.f32 	%f4, [%rd10+-20];
	add.f32 	%f5, %f23, %f4;
	st.global.f32 	[%rd1], %f5;
	ld.global.f32 	%f6, [%rd10+-16];
	add.f32 	%f7, %f5, %f6;
	st.global.f32 	[%rd1], %f7;
	ld.global.f32 	%f8, [%rd10+-12];
	add.f32 	%f9, %f7, %f8;
	st.global.f32 	[%rd1], %f9;
	ld.global.f32 	%f10, [%rd10+-8];
	add.f32 	%f11, %f9, %f10;
	st.global.f32 	[%rd1], %f11;
	ld.global.f32 	%f12, [%rd10+-4];
	add.f32 	%f13, %f11, %f12;
	st.global.f32 	[%rd1], %f13;
	ld.global.f32 	%f14, [%rd10];
	add.f32 	%f15, %f13, %f14;
	st.global.f32 	[%rd1], %f15;
	ld.global.f32 	%f16, [%rd10+4];
	add.f32 	%f17, %f15, %f16;
	st.global.f32 	[%rd1], %f17;
	ld.global.f32 	%f18, [%rd10+8];
	add.f32 	%f19, %f17, %f18;
	st.global.f32 	[%rd1], %f19;
	ld.global.f32 	%f20, [%rd10+12];
	add.f32 	%f21, %f19, %f20;
	st.global.f32 	[%rd1], %f21;
	ld.global.f32 	%f22, [%rd10+16];
	add.f32 	%f23, %f21, %f22;
	st.global.f32 	[%rd1], %f23;
	add.s32 	%r8, %r8, 10;
	add.s64 	%rd10, %rd10, 40;
	setp.ne.s32 	%p1, %r8, 360;
	@%p1 bra 	$L__BB2_1;
	ret;

}


// ===== COMPILED SASS (sm_100) =====

	.target	sm_100

	.elftype	@"ET_EXEC"


//--------------------- .note.nv.tkinfo           --------------------------
	.section	.note.nv.tkinfo,"",@"SHT_NOTE"
	.sectionflags	@"SHF_NOTE_NV_TKINFO"
	.tkinfo
        /*0018*/ 	.word	0x00000002
        /*0030*/ 	.string	""
        /*0030*/ 	.string	"ptxas"
        /*0030*/ 	.string	"Cuda compilation tools, release 13.0, V13.0.88"
        /*0030*/ 	.string	"Build cuda_13.0.r13.0/compiler.36424714_0"
        /*0030*/ 	.string	"-arch sm_100 -m 64 "



//--------------------- .note.nv.cuinfo           --------------------------
	.section	.note.nv.cuinfo,"",@"SHT_NOTE"
	.sectionflags	@"SHF_NOTE_NV_CUINFO"
        /*0018*/ 	.short	0x0002
        /*001a*/ 	.short	0x0064
        /*001c*/ 	.short	0x0082
	.zero		2


//--------------------- .nv.info                  --------------------------
	.section	.nv.info,"",@"SHT_CUDA_INFO"
	.align	4


	//----- nvinfo : EIATTR_REGCOUNT
	.align		4
        /*0000*/ 	.byte	0x04, 0x2f
        /*0002*/ 	.short	(.L_2 - .L_1)
	.align		4
.L_1:
        /*0004*/ 	.word	index@(_Z16kernel_constantePf)
        /*0008*/ 	.word	0x00000008


	//----- nvinfo : EIATTR_FRAME_SIZE
	.align		4
.L_2:
        /*000c*/ 	.byte	0x04, 0x11
        /*000e*/ 	.short	(.L_4 - .L_3)
	.align		4
.L_3:
        /*0010*/ 	.word	index@(_Z16kernel_constantePf)
        /*0014*/ 	.word	0x00000000


	//----- nvinfo : EIATTR_REGCOUNT
	.align		4
.L_4:
        /*0018*/ 	.byte	0x04, 0x2f
        /*001a*/ 	.short	(.L_6 - .L_5)
	.align		4
.L_5:
        /*001c*/ 	.word	index@(_Z13kernel_devicePfS_)
        /*0020*/ 	.word	0x00000012


	//----- nvinfo : EIATTR_FRAME_SIZE
	.align		4
.L_6:
        /*0024*/ 	.byte	0x04, 0x11
        /*0026*/ 	.short	(.L_8 - .L_7)
	.align		4
.L_7:
        /*0028*/ 	.word	index@(_Z13kernel_devicePfS_)
        /*002c*/ 	.word	0x00000000


	//----- nvinfo : EIATTR_REGCOUNT
	.align		4
.L_8:
        /*0030*/ 	.byte	0x04, 0x2f
        /*0032*/ 	.short	(.L_10 - .L_9)
	.align		4
.L_9:
        /*0034*/ 	.word	index@(_Z14kernel_inicialPfS_)
        /*0038*/ 	.word	0x00000012


	//----- nvinfo : EIATTR_FRAME_SIZE
	.align		4
.L_10:
        /*003c*/ 	.byte	0x04, 0x11
        /*003e*/ 	.short	(.L_12 - .L_11)
	.align		4
.L_11:
        /*0040*/ 	.word	index@(_Z14kernel_inicialPfS_)
        /*0044*/ 	.word	0x00000000


	//----- nvinfo : EIATTR_MIN_STACK_SIZE
	.align		4
.L_12:
        /*0048*/ 	.byte	0x04, 0x12
        /*004a*/ 	.short	(.L_14 - .L_13)
	.align		4
.L_13:
        /*004c*/ 	.word	index@(_Z14kernel_inicialPfS_)
        /*0050*/ 	.word	0x00000000


	//----- nvinfo : EIATTR_MIN_STACK_SIZE
	.align		4
.L_14:
        /*0054*/ 	.byte	0x04, 0x12
        /*0056*/ 	.short	(.L_16 - .L_15)
	.align		4
.L_15:
        /*0058*/ 	.word	index@(_Z13kernel_devicePfS_)
        /*005c*/ 	.word	0x00000000


	//----- nvinfo : EIATTR_MIN_STACK_SIZE
	.align		4
.L_16:
        /*0060*/ 	.byte	0x04, 0x12
        /*0062*/ 	.short	(.L_18 - .L_17)
	.align		4
.L_17:
        /*0064*/ 	.word	index@(_Z16kernel_constantePf)
        /*0068*/ 	.word	0x00000000
.L_18:


//--------------------- .nv.compat                --------------------------
	.section	.nv.compat,"",@"SHT_CUDA_COMPAT_INFO"
	.align	4
        /*0000*/ 	.byte	0x02, 0x09, 0x00, 0x00, 0x02, 0x02, 0x01, 0x00, 0x02, 0x05, 0x05, 0x00, 0x03, 0x07, 0x01, 0x01
        /*0010*/ 	.byte	0x02, 0x03, 0x00, 0x00, 0x02, 0x06, 0x01, 0x00, 0x04, 0x0b, 0x08, 0x00, 0x09, 0x00, 0x00, 0x00
        /*0020*/ 	.byte	0x00, 0x00, 0x00, 0x00


//--------------------- .nv.info._Z14kernel_inicialPfS_ --------------------------
	.section	.nv.info._Z14kernel_inicialPfS_,"",@"SHT_CUDA_INFO"
	.sectionflags	@""
	.align	4


	//----- nvinfo : EIATTR_CUDA_API_VERSION
	.align		4
        /*0000*/ 	.byte	0x04, 0x37
        /*0002*/ 	.short	(.L_20 - .L_19)
.L_19:
        /*0004*/ 	.word	0x00000082


	//----- nvinfo : EIATTR_KPARAM_INFO
	.align		4
.L_20:
        /*0008*/ 	.byte	0x04, 0x17
        /*000a*/ 	.short	(.L_22 - .L_21)
.L_21:
        /*000c*/ 	.word	0x00000000
        /*0010*/ 	.short	0x0001
        /*0012*/ 	.short	0x0008
        /*0014*/ 	.byte	0x00, 0xf5, 0x21, 0x00


	//----- nvinfo : EIATTR_KPARAM_INFO
	.align		4
.L_22:
        /*0018*/ 	.byte	0x04, 0x17
        /*001a*/ 	.short	(.L_24 - .L_23)
.L_23:
        /*001c*/ 	.word	0x00000000
        /*0020*/ 	.short	0x0000
        /*0022*/ 	.short	0x0000
        /*0024*/ 	.byte	0x00, 0xf5, 0x21, 0x00


	//----- nvinfo : EIATTR_SPARSE_MMA_MASK
	.align		4
.L_24:
        /*0028*/ 	.byte	0x03, 0x50
        /*002a*/ 	.short	0x0000


	//----- nvinfo : EIATTR_MAXREG_COUNT
	.align		4
        /*002c*/ 	.byte	0x03, 0x1b
        /*002e*/ 	.short	0x00ff


	//----- nvinfo : EIATTR_MERCURY_ISA_VERSION
	.align		4
        /*0030*/ 	.byte	0x03, 0x5f
        /*0032*/ 	.short	0x0101


	//----- nvinfo : EIATTR_VRC_CTA_INIT_COUNT
	.align		4
        /*0034*/ 	.byte	0x02, 0x4a
	.zero		1
	.zero		1


	//----- nvinfo : EIATTR_EXIT_INSTR_OFFSETS
	.align		4
        /*0038*/ 	.byte	0x04, 0x1c
        /*003a*/ 	.short	(.L_26 - .L_25)


	//   ....[0]....
.L_25:
        /*003c*/ 	.word	0x00000340


	//----- nvinfo : EIATTR_CBANK_PARAM_SIZE
	.align		4
.L_26:
        /*0040*/ 	.byte	0x03, 0x19
        /*0042*/ 	.short	0x0010


	//----- nvinfo : EIATTR_PARAM_CBANK
	.align		4
        /*0044*/ 	.byte	0x04, 0x0a
        /*0046*/ 	.short	(.L_28 - .L_27)
	.align		4
.L_27:
        /*0048*/ 	.word	index@(.nv.constant0._Z14kernel_inicialPfS_)
        /*004c*/ 	.short	0x0380
        /*004e*/ 	.short	0x0010


	//----- nvinfo : EIATTR_SW_WAR
	.align		4
.L_28:
        /*0050*/ 	.byte	0x04, 0x36
        /*0052*/ 	.short	(.L_30 - .L_29)
.L_29:
        /*0054*/ 	.word	0x00000008
.L_30:


//--------------------- .nv.info._Z13kernel_devicePfS_ --------------------------
	.section	.nv.info._Z13kernel_devicePfS_,"",@"SHT_CUDA_INFO"
	.sectionflags	@""
	.align	4


	//----- nvinfo : EIATTR_CUDA_API_VERSION
	.align		4
        /*0000*/ 	.byte	0x04, 0x37
        /*0002*/ 	.short	(.L_32 - .L_31)
.L_31:
        /*0004*/ 	.word	0x00000082


	//----- nvinfo : EIATTR_KPARAM_INFO
	.align		4
.L_32:
        /*0008*/ 	.byte	0x04, 0x17
        /*000a*/ 	.short	(.L_34 - .L_33)
.L_33:
        /*000c*/ 	.word	0x00000000
        /*0010*/ 	.short	0x0001
        /*0012*/ 	.short	0x0008
        /*0014*/ 	.byte	0x00, 0xf5, 0x21, 0x00


	//----- nvinfo : EIATTR_KPARAM_INFO
	.align		4
.L_34:
        /*0018*/ 	.byte	0x04, 0x17
        /*001a*/ 	.short	(.L_36 - .L_35)
.L_35:
        /*001c*/ 	.word	0x00000000
        /*0020*/ 	.short	0x0000
        /*0022*/ 	.short	0x0000
        /*0024*/ 	.byte	0x00, 0xf5, 0x21, 0x00


	//----- nvinfo : EIATTR_SPARSE_MMA_MASK
	.align		4
.L_36:
        /*0028*/ 	.byte	0x03, 0x50
        /*002a*/ 	.short	0x0000


	//----- nvinfo : EIATTR_MAXREG_COUNT
	.align		4
        /*002c*/ 	.byte	0x03, 0x1b
        /*002e*/ 	.short	0x00ff


	//----- nvinfo : EIATTR_MERCURY_ISA_VERSION
	.align		4
        /*0030*/ 	.byte	0x03, 0x5f
        /*0032*/ 	.short	0x0101


	//----- nvinfo : EIATTR_VRC_CTA_INIT_COUNT
	.align		4
        /*0034*/ 	.byte	0x02, 0x4a
	.zero		1
	.zero		1


	//----- nvinfo : EIATTR_EXIT_INSTR_OFFSETS
	.align		4
        /*0038*/ 	.byte	0x04, 0x1c
        /*003a*/ 	.short	(.L_38 - .L_37)


	//   ....[0]....
.L_37:
        /*003c*/ 	.word	0x00000340


	//----- nvinfo : EIATTR_CBANK_PARAM_SIZE
	.align		4
.L_38:
        /*0040*/ 	.byte	0x03, 0x19
        /*0042*/ 	.short	0x0010


	//----- nvinfo : EIATTR_PARAM_CBANK
	.align		4
        /*0044*/ 	.byte	0x04, 0x0a
        /*0046*/ 	.short	(.L_40 - .L_39)
	.align		4
.L_39:
        /*0048*/ 	.word	index@(.nv.constant0._Z13kernel_devicePfS_)
        /*004c*/ 	.short	0x0380
        /*004e*/ 	.short	0x0010


	//----- nvinfo : EIATTR_SW_WAR
	.align		4
.L_40:
        /*0050*/ 	.byte	0x04, 0x36
        /*0052*/ 	.short	(.L_42 - .L_41)
.L_41:
        /*0054*/ 	.word	0x00000008
.L_42:


//--------------------- .nv.info._Z16kernel_constantePf --------------------------
	.section	.nv.info._Z16kernel_constantePf,"",@"SHT_CUDA_INFO"
	.sectionflags	@""
	.align	4


	//----- nvinfo : EIATTR_CUDA_API_VERSION
	.align		4
        /*0000*/ 	.byte	0x04, 0x37
        /*0002*/ 	.short	(.L_44 - .L_43)
.L_43:
        /*0004*/ 	.word	0x00000082


	//----- nvinfo : EIATTR_KPARAM_INFO
	.align		4
.L_44:
        /*0008*/ 	.byte	0x04, 0x17
        /*000a*/ 	.short	(.L_46 - .L_45)
.L_45:
        /*000c*/ 	.word	0x00000000
        /*0010*/ 	.short	0x0000
        /*0012*/ 	.short	0x0000
        /*0014*/ 	.byte	0x00, 0xf5, 0x21, 0x00


	//----- nvinfo : EIATTR_SPARSE_MMA_MASK
	.align		4
.L_46:
        /*0018*/ 	.byte	0x03, 0x50
        /*001a*/ 	.short	0x0000


	//----- nvinfo : EIATTR_MAXREG_COUNT
	.align		4
        /*001c*/ 	.byte	0x03, 0x1b
        /*001e*/ 	.short	0x00ff


	//----- nvinfo : EIATTR_MERCURY_ISA_VERSION
	.align		4
        /*0020*/ 	.byte	0x03, 0x5f
        /*0022*/ 	.short	0x0101


	//----- nvinfo : EIATTR_VRC_CTA_INIT_COUNT
	.align		4
        /*0024*/ 	.byte	0x02, 0x4a
	.zero		1
	.zero		1


	//----- nvinfo : EIATTR_EXIT_INSTR_OFFSETS
	.align		4
        /*0028*/ 	.byte	0x04, 0x1c
        /*002a*/ 	.short	(.L_48 - .L_47)


	//   ....[0]....
.L_47:
        /*002c*/ 	.word	0x00000240


	//----- nvinfo : EIATTR_CBANK_PARAM_SIZE
	.align		4
.L_48:
        /*0030*/ 	.byte	0x03, 0x19
        /*0032*/ 	.short	0x0008


	//----- nvinfo : EIATTR_PARAM_CBANK
	.align		4
        /*0034*/ 	.byte	0x04, 0x0a
        /*0036*/ 	.short	(.L_50 - .L_49)
	.align		4
.L_49:
        /*0038*/ 	.word	index@(.nv.constant0._Z16kernel_constantePf)
        /*003c*/ 	.short	0x0380
        /*003e*/ 	.short	0x0008


	//----- nvinfo : EIATTR_SW_WAR
	.align		4
.L_50:
        /*0040*/ 	.byte	0x04, 0x36
        /*0042*/ 	.short	(.L_52 - .L_51)
.L_51:
        /*0044*/ 	.word	0x00000008
.L_52:


//--------------------- .nv.callgraph             --------------------------
	.section	.nv.callgraph,"",@"SHT_CUDA_CALLGRAPH"
	.align	4
	.sectionentsize	8
	.align		4
        /*0000*/ 	.word	0x00000000
	.align		4
        /*0004*/ 	.word	0xffffffff
	.align		4
        /*0008*/ 	.word	0x00000000
	.align		4
        /*000c*/ 	.word	0xfffffffe
	.align		4
        /*0010*/ 	.word	0x00000000
	.align		4
        /*0014*/ 	.word	0xfffffffd
	.align		4
        /*0018*/ 	.word	0x00000000
	.align		4
        /*001c*/ 	.word	0xfffffffc


//--------------------- .nv.constant3             --------------------------
	.section	.nv.constant3,"a",@progbits
	.align	4
.nv.constant3:
	.type		c_angulo,@object
	.size		c_angulo,(.L_0 - c_angulo)
c_angulo:
	.zero		1440
.L_0:


//--------------------- .text._Z14kernel_inicialPfS_ --------------------------
	.section	.text._Z14kernel_inicialPfS_,"ax",@progbits
	.align	128
        .global         _Z14kernel_inicialPfS_
        .type           _Z14kernel_inicialPfS_,@function
        .size           _Z14kernel_inicialPfS_,(.L_x_6 - _Z14kernel_inicialPfS_)
        .other          _Z14kernel_inicialPfS_,@"STO_CUDA_ENTRY STV_DEFAULT"
_Z14kernel_inicialPfS_:
.text._Z14kernel_inicialPfS_:
[----:B------:R-:W-:Y:S01]  /*0000*/  LDC R1, c[0x0][0x37c] ;  /* 0x0000df00ff017b82 */ /* 0x000fe20000000800 */
[----:B------:R-:W0:Y:S07]  /*0010*/  S2R R0, SR_TID.X ;  /* 0x0000000000007919 */ /* 0x000e2e0000002100 */
[----:B------:R-:W0:Y:S01]  /*0020*/  S2UR UR4, SR_CTAID.X ;  /* 0x00000000000479c3 */ /* 0x000e220000002500 */
[----:B------:R-:W1:Y:S07]  /*0030*/  LDCU.64 UR6, c[0x0][0x358] ;  /* 0x00006b00ff0677ac */ /* 0x000e6e0008000a00 */
[----:B------:R-:W0:Y:S08]  /*0040*/  LDC R5, c[0x0][0x360] ;  /* 0x0000d800ff057b82 */ /* 0x000e300000000800 */
[----:B------:R-:W2:Y:S01]  /*0050*/  LDC.64 R2, c[0x0][0x380] ;  /* 0x0000e000ff027b82 */ /* 0x000ea20000000a00 */
[----:B0-----:R-:W-:Y:S01]  /*0060*/  IMAD R5, R5, UR4, R0 ;  /* 0x0000000405057c24 */ /* 0x001fe2000f8e0200 */
[----:B------:R-:W0:Y:S03]  /*0070*/  LDCU.64 UR4, c[0x0][0x388] ;  /* 0x00007100ff0477ac */ /* 0x000e260008000a00 */
[----:B--2---:R-:W-:-:S05]  /*0080*/  IMAD.WIDE R2, R5, 0x4, R2 ;  /* 0x0000000405027825 */ /* 0x004fca00078e0202 */
[----:B-1----:R1:W5:Y:S01]  /*0090*/  LDG.E R7, desc[UR6][R2.64] ;  /* 0x0000000602077981 */ /* 0x002362000c1e1900 */
[----:B0-----:R-:W-:-:S04]  /*00a0*/  UIADD3 UR4, UP0, UPT, UR4, 0x14, URZ ;  /* 0x0000001404047890 */ /* 0x001fc8000ff1e0ff */
[----:B------:R-:W-:Y:S02]  /*00b0*/  UIADD3.X UR5, UPT, UPT, URZ, UR5, URZ, UP0, !UPT ;  /* 0x00000005ff057290 */ /* 0x000fe400087fe4ff */
[----:B------:R-:W-:Y:S01]  /*00c0*/  MOV R0, UR4 ;  /* 0x0000000400007c02 */ /* 0x000fe20008000f00 */
[----:B------:R-:W-:-:S03]  /*00d0*/  UMOV UR4, URZ ;  /* 0x000000ff00047c82 */ /* 0x000fc60008000000 */
[----:B-1----:R-:W-:-:S07]  /*00e0*/  MOV R9, UR5 ;  /* 0x0000000500097c02 */ /* 0x002fce0008000f00 */
.L_x_0:
[----:B------:R-:W-:Y:S02]  /*00f0*/  MOV R4, R0 ;  /* 0x0000000000047202 */ /* 0x000fe40000000f00 */
[----:B------:R-:W-:-:S05]  /*0100*/  MOV R5, R9 ;  /* 0x0000000900057202 */ /* 0x000fca0000000f00 */
[----:B--2---:R-:W2:Y:S02]  /*0110*/  LDG.E R0, desc[UR6][R4.64+-0x14] ;  /* 0xffffec0604007981 */ /* 0x004ea4000c1e1900 */
[----:B--2--5:R-:W-:-:S05]  /*0120*/  FADD R7, R0, R7 ;  /* 0x0000000700077221 */ /* 0x024fca0000000000 */
[----:B------:R0:W-:Y:S04]  /*0130*/  STG.E desc[UR6][R2.64], R7 ;  /* 0x0000000702007986 */ /* 0x0001e8000c101906 */
[----:B------:R-:W2:Y:S02]  /*0140*/  LDG.E R0, desc[UR6][R4.64+-0x10] ;  /* 0xfffff00604007981 */ /* 0x000ea4000c1e1900 */
[----:B--2---:R-:W-:-:S05]  /*0150*/  FADD R9, R7, R0 ;  /* 0x0000000007097221 */ /* 0x004fca0000000000 */
[----:B------:R1:W-:Y:S04]  /*0160*/  STG.E desc[UR6][R2.64], R9 ;  /* 0x0000000902007986 */ /* 0x0003e8000c101906 */
[----:B------:R-:W2:Y:S02]  /*0170*/  LDG.E R0, desc[UR6][R4.64+-0xc] ;  /* 0xfffff40604007981 */ /* 0x000ea4000c1e1900 */
[----:B--2---:R-:W-:-:S05]  /*0180*/  FADD R11, R9, R0 ;  /* 0x00000000090b7221 */ /* 0x004fca0000000000 */
[----:B------:R2:W-:Y:S04]  /*0190*/  STG.E desc[UR6][R2.64], R11 ;  /* 0x0000000b02007986 */ /* 0x0005e8000c101906 */
[----:B------:R-:W3:Y:S02]  /*01a0*/  LDG.E R0, desc[UR6][R4.64+-0x8] ;  /* 0xfffff80604007981 */ /* 0x000ee4000c1e1900 */
[----:B---3--:R-:W-:-:S05]  /*01b0*/  FADD R13, R11, R0 ;  /* 0x000000000b0d7221 */ /* 0x008fca0000000000 */
[----:B------:R3:W-:Y:S04]  /*01c0*/  STG.E desc[UR6][R2.64], R13 ;  /* 0x0000000d02007986 */ /* 0x0007e8000c101906 */
[----:B------:R-:W0:Y:S02]  /*01d0*/  LDG.E R0, desc[UR6][R4.64+-0x4] ;  /* 0xfffffc0604007981 */ /* 0x000e24000c1e1900 */
[----:B0-----:R-:W-:-:S05]  /*01e0*/  FADD R7, R13, R0 ;  /* 0x000000000d077221 */ /* 0x001fca0000000000 */
[----:B------:R0:W-:Y:S04]  /*01f0*/  STG.E desc[UR6][R2.64], R7 ;  /* 0x0000000702007986 */ /* 0x0001e8000c101906 */
[----:B------:R-:W1:Y:S02]  /*0200*/  LDG.E R0, desc[UR6][R4.64] ;  /* 0x0000000604007981 */ /* 0x000e64000c1e1900 */
[----:B-1----:R-:W-:-:S05]  /*0210*/  FADD R9, R7, R0 ;  /* 0x0000000007097221 */ /* 0x002fca0000000000 */
[----:B------:R1:W-:Y:S04]  /*0220*/  STG.E desc[UR6][R2.64], R9 ;  /* 0x0000000902007986 */ /* 0x0003e8000c101906 */
[----:B------:R-:W2:Y:S02]  /*0230*/  LDG.E R0, desc[UR6][R4.64+0x4] ;  /* 0x0000040604007981 */ /* 0x000ea4000c1e1900 */
[----:B--2---:R-:W-:-:S05]  /*0240*/  FADD R11, R9, R0 ;  /* 0x00000000090b7221 */ /* 0x004fca0000000000 */
[----:B------:R2:W-:Y:S04]  /*0250*/  STG.E desc[UR6][R2.64], R11 ;  /* 0x0000000b02007986 */ /* 0x0005e8000c101906 */
[----:B------:R-:W3:Y:S02]  /*0260*/  LDG.E R0, desc[UR6][R4.64+0x8] ;  /* 0x0000080604007981 */ /* 0x000ee4000c1e1900 */
[----:B---3--:R-:W-:-:S05]  /*0270*/  FADD R13, R11, R0 ;  /* 0x000000000b0d7221 */ /* 0x008fca0000000000 */
[----:B------:R2:W-:Y:S04]  /*0280*/  STG.E desc[UR6][R2.64], R13 ;  /* 0x0000000d02007986 */ /* 0x0005e8000c101906 */
[----:B------:R-:W3:Y:S02]  /*0290*/  LDG.E R0, desc[UR6][R4.64+0xc] ;  /* 0x00000c0604007981 */ /* 0x000ee4000c1e1900 */
[----:B---3--:R-:W-:-:S05]  /*02a0*/  FADD R15, R13, R0 ;  /* 0x000000000d0f7221 */ /* 0x008fca0000000000 */
[----:B------:R2:W-:Y:S04]  /*02b0*/  STG.E desc[UR6][R2.64], R15 ;  /* 0x0000000f02007986 */ /* 0x0005e8000c101906 */
[----:B------:R-:W0:Y:S01]  /*02c0*/  LDG.E R0, desc[UR6][R4.64+0x10] ;  /* 0x0000100604007981 */ /* 0x000e22000c1e1900 */
[----:B------:R-:W-:-:S04]  /*02d0*/  UIADD3 UR4, UPT, UPT, UR4, 0xa, URZ ;  /* 0x0000000a04047890 */ /* 0x000fc8000fffe0ff */
[----:B------:R-:W-:Y:S01]  /*02e0*/  UISETP.NE.AND UP0, UPT, UR4, 0x168, UPT ;  /* 0x000001680400788c */ /* 0x000fe2000bf05270 */
[----:B0-----:R-:W-:Y:S01]  /*02f0*/  FADD R7, R15, R0 ;  /* 0x000000000f077221 */ /* 0x001fe20000000000 */
[----:B------:R-:W-:-:S04]  /*0300*/  IADD3 R0, P0, PT, R4, 0x28, RZ ;  /* 0x0000002804007810 */ /* 0x000fc80007f1e0ff */
[----:B------:R2:W-:Y:S01]  /*0310*/  STG.E desc[UR6][R2.64], R7 ;  /* 0x0000000702007986 */ /* 0x0005e2000c101906 */
[----:B-1----:R-:W-:Y:S02]  /*0320*/  IADD3.X R9, PT, PT, RZ, R5, RZ, P0, !PT ;  /* 0x00000005ff097210 */ /* 0x002fe400007fe4ff */
[----:B------:R-:W-:Y:S06]  /*0330*/  BRA.U UP0, `(.L_x_0) ;  /* 0xfffffffd006c7547 */ /* 0x000fec000b83ffff */
[----:B------:R-:W-:Y:S05]  /*0340*/  EXIT ;  /* 0x000000000000794d */ /* 0x000fea0003800000 */
.L_x_1:
[----:B------:R-:W-:-:S00]  /*0350*/  BRA `(.L_x_1) ;  /* 0xfffffffc00fc7947 */ /* 0x000fc0000383ffff */
[----:B------:R-:W-:-:S00]  /*0360*/  NOP ;  /* 0x0000000000007918 */ /* 0x000fc00000000000 */
        /* <DEDUP_REMOVED lines=9> */
.L_x_6:


//--------------------- .text._Z13kernel_devicePfS_ --------------------------
	.section	.text._Z13kernel_devicePfS_,"ax",@progbits
	.align	128
        .global         _Z13kernel_devicePfS_
        .type           _Z13kernel_devicePfS_,@function
        .size           _Z13kernel_devicePfS_,(.L_x_7 - _Z13kernel_devicePfS_)
        .other          _Z13kernel_devicePfS_,@"STO_CUDA_ENTRY STV_DEFAULT"
_Z13kernel_devicePfS_:
.text._Z13kernel_devicePfS_:
        /* <DEDUP_REMOVED lines=15> */
.L_x_2:
        /* <DEDUP_REMOVED lines=38> */
.L_x_3:
        /* <DEDUP_REMOVED lines=11> */
.L_x_7:


//--------------------- .text._Z16kernel_constantePf --------------------------
	.section	.text._Z16kernel_constantePf,"ax",@progbits
	.align	128
        .global         _Z16kernel_constantePf
        .type           _Z16kernel_constantePf,@function
        .size           _Z16kernel_constantePf,(.L_x_8 - _Z16kernel_constantePf)
        .other          _Z16kernel_constantePf,@"STO_CUDA_ENTRY STV_DEFAULT"
_Z16kernel_constantePf:
.text._Z16kernel_constantePf:
[----:B------:R-:W-:Y:S01]  /*0000*/  LDC R1, c[0x0][0x37c] ;  /* 0x0000df00ff017b82 */ /* 0x000fe20000000800 */
[----:B------:R-:W0:Y:S07]  /*0010*/  S2R R0, SR_TID.X ;  /* 0x0000000000007919 */ /* 0x000e2e0000002100 */
[----:B------:R-:W0:Y:S01]  /*0020*/  S2UR UR4, SR_CTAID.X ;  /* 0x00000000000479c3 */ /* 0x000e220000002500 */
[----:B------:R-:W1:Y:S07]  /*0030*/  LDCU.64 UR10, c[0x0][0x358] ;  /* 0x00006b00ff0a77ac */ /* 0x000e6e0008000a00 */
[----:B------:R-:W0:Y:S08]  /*0040*/  LDC R5, c[0x0][0x360] ;  /* 0x0000d800ff057b82 */ /* 0x000e300000000800 */
[----:B------:R-:W2:Y:S01]  /*0050*/  LDC.64 R2, c[0x0][0x380] ;  /* 0x0000e000ff027b82 */ /* 0x000ea20000000a00 */
[----:B0-----:R-:W-:-:S04]  /*0060*/  IMAD R5, R5, UR4, R0 ;  /* 0x0000000405057c24 */ /* 0x001fc8000f8e0200 */
[----:B--2---:R-:W-:-:S05]  /*0070*/  IMAD.WIDE R2, R5, 0x4, R2 ;  /* 0x0000000405027825 */ /* 0x004fca00078e0202 */
[----:B-1----:R0:W5:Y:S01]  /*0080*/  LDG.E R5, desc[UR10][R2.64] ;  /* 0x0000000a02057981 */ /* 0x002162000c1e1900 */
[----:B------:R-:W-:Y:S01]  /*0090*/  UMOV UR12, 0x14 ;  /* 0x00000014000c7882 */ /* 0x000fe20000000000 */
[----:B------:R-:W-:-:S05]  /*00a0*/  UMOV UR4, URZ ;  /* 0x000000ff00047c82 */ /* 0x000fca0008000000 */
.L_x_4:
[----:B------:R-:W1:Y:S01]  /*00b0*/  LDCU UR5, c[0x3][UR12+-0x14] ;  /* 0x00fffd800c0577ac */ /* 0x000e620008000800 */
[----:B------:R-:W2:Y:S01]  /*00c0*/  LDCU UR6, c[0x3][UR12+-0x10] ;  /* 0x00fffe000c0677ac */ /* 0x000ea20008000800 */
[----:B------:R-:W3:Y:S01]  /*00d0*/  LDCU UR7, c[0x3][UR12+-0xc] ;  /* 0x00fffe800c0777ac */ /* 0x000ee20008000800 */
[----:B------:R-:W4:Y:S01]  /*00e0*/  LDCU UR8, c[0x3][UR12+-0x8] ;  /* 0x00ffff000c0877ac */ /* 0x000f220008000800 */
[----:B------:R-:W0:Y:S01]  /*00f0*/  LDCU UR9, c[0x3][UR12+-0x4] ;  /* 0x00ffff800c0977ac */ /* 0x000e220008000800 */
[----:B-1---5:R-:W-:Y:S01]  /*0100*/  FADD R5, R5, UR5 ;  /* 0x0000000505057e21 */ /* 0x022fe20008000000 */
[----:B------:R-:W1:Y:S03]  /*0110*/  LDCU UR5, c[0x3][UR12] ;  /* 0x00c000000c0577ac */ /* 0x000e660008000800 */
[----:B--2---:R-:W-:Y:S01]  /*0120*/  FADD R5, R5, UR6 ;  /* 0x0000000605057e21 */ /* 0x004fe20008000000 */
[----:B------:R-:W2:Y:S03]  /*0130*/  LDCU UR6, c[0x3][UR12+0x4] ;  /* 0x00c000800c0677ac */ /* 0x000ea60008000800 */
[----:B---3--:R-:W-:Y:S01]  /*0140*/  FADD R5, R5, UR7 ;  /* 0x0000000705057e21 */ /* 0x008fe20008000000 */
[----:B------:R-:W3:Y:S03]  /*0150*/  LDCU UR7, c[0x3][UR12+0x8] ;  /* 0x00c001000c0777ac */ /* 0x000ee60008000800 */
[----:B----4-:R-:W-:Y:S01]  /*0160*/  FADD R5, R5, UR8 ;  /* 0x0000000805057e21 */ /* 0x010fe20008000000 */
[----:B------:R-:W4:Y:S03]  /*0170*/  LDCU UR8, c[0x3][UR12+0xc] ;  /* 0x00c001800c0877ac */ /* 0x000f260008000800 */
[----:B0-----:R-:W-:Y:S01]  /*0180*/  FADD R5, R5, UR9 ;  /* 0x0000000905057e21 */ /* 0x001fe20008000000 */
[----:B------:R-:W0:Y:S03]  /*0190*/  LDCU UR9, c[0x3][UR12+0x10] ;  /* 0x00c002000c0977ac */ /* 0x000e260008000800 */
[----:B-1----:R-:W-:Y:S01]  /*01a0*/  FADD R5, R5, UR5 ;  /* 0x0000000505057e21 */ /* 0x002fe20008000000 */
[----:B------:R-:W-:-:S03]  /*01b0*/  UIADD3 UR4, UPT, UPT, UR4, 0xa, URZ ;  /* 0x0000000a04047890 */ /* 0x000fc6000fffe0ff */
[----:B--2---:R-:W-:Y:S01]  /*01c0*/  FADD R5, R5, UR6 ;  /* 0x0000000605057e21 */ /* 0x004fe20008000000 */
[----:B------:R-:W-:Y:S02]  /*01d0*/  UIADD3 UR12, UPT, UPT, UR12, 0x28, URZ ;  /* 0x000000280c0c7890 */ /* 0x000fe4000fffe0ff */
[----:B------:R-:W-:Y:S01]  /*01e0*/  UISETP.NE.AND UP0, UPT, UR4, 0x168, UPT ;  /* 0x000001680400788c */ /* 0x000fe2000bf05270 */
[----:B---3--:R-:W-:-:S04]  /*01f0*/  FADD R5, R5, UR7 ;  /* 0x0000000705057e21 */ /* 0x008fc80008000000 */
[----:B----4-:R-:W-:-:S04]  /*0200*/  FADD R5, R5, UR8 ;  /* 0x0000000805057e21 */ /* 0x010fc80008000000 */
[----:B0-----:R-:W-:Y:S01]  /*0210*/  FADD R5, R5, UR9 ;  /* 0x0000000905057e21 */ /* 0x001fe20008000000 */
[----:B------:R-:W-:Y:S06]  /*0220*/  BRA.U UP0, `(.L_x_4) ;  /* 0xfffffffd00a07547 */ /* 0x000fec000b83ffff */
[----:B------:R-:W-:Y:S01]  /*0230*/  STG.E desc[UR10][R2.64], R5 ;  /* 0x0000000502007986 */ /* 0x000fe2000c10190a */
[----:B------:R-:W-:Y:S05]  /*0240*/  EXIT ;  /* 0x000000000000794d */ /* 0x000fea0003800000 */
.L_x_5:
        /* <DEDUP_REMOVED lines=11> */
.L_x_8:


//--------------------- .nv.shared.reserved.0     --------------------------
	.section	.nv.shared.reserved.0,"aw",@nobits
	.weak		__nv_reservedSMEM_offset_0_alias
	.size		__nv_reservedSMEM_offset_0_alias, 0, 64
	.other		__nv_reservedSMEM_offset_0_alias,@"STO_CUDA_RESERVED_SHARED STV_DEFAULT"
__nv_reservedSMEM_offset_0_alias:
	.zero		0
	.zero		64


//--------------------- .nv.constant0._Z14kernel_inicialPfS_ --------------------------
	.section	.nv.constant0._Z14kernel_inicialPfS_,"a",@progbits
	.sectionflags	@""
	.align	4
.nv.constant0._Z14kernel_inicialPfS_:
	.zero		912


//--------------------- .nv.constant0._Z13kernel_devicePfS_ --------------------------
	.section	.nv.constant0._Z13kernel_devicePfS_,"a",@progbits
	.sectionflags	@""
	.align	4
.nv.constant0._Z13kernel_devicePfS_:
	.zero		912


//--------------------- .nv.constant0._Z16kernel_constantePf --------------------------
	.section	.nv.constant0._Z16kernel_constantePf,"a",@progbits
	.sectionflags	@""
	.align	4
.nv.constant0._Z16kernel_constantePf:
	.zero		904


//--------------------- SYMBOLS --------------------------

	.type		.nv.reservedSmem.offset0,@object
	.size		.nv.reservedSmem.offset0,0x4
